//
// Generated by NVIDIA NVVM Compiler
//
// Compiler Build ID: CL-36424714
// Cuda compilation tools, release 13.0, V13.0.88
// Based on NVVM 20.0.0
//

.version 9.0
.target sm_100
.address_size 64

	// .globl	_Z15filter_shared_kPiS_PKii
// _ZZ15filter_shared_kPiS_PKiiE3l_n has been demoted

.visible .entry _Z15filter_shared_kPiS_PKii(
	.param .u64 .ptr .align 1 _Z15filter_shared_kPiS_PKii_param_0,
	.param .u64 .ptr .align 1 _Z15filter_shared_kPiS_PKii_param_1,
	.param .u64 .ptr .align 1 _Z15filter_shared_kPiS_PKii_param_2,
	.param .u32 _Z15filter_shared_kPiS_PKii_param_3
)
{
	.reg .pred 	%p<7>;
	.reg .b32 	%r<25>;
	.reg .b64 	%rd<11>;
	// demoted variable
	.shared .align 4 .u32 _ZZ15filter_shared_kPiS_PKiiE3l_n;
	ld.param.u64 	%rd4, [_Z15filter_shared_kPiS_PKii_param_0];
	ld.param.u64 	%rd5, [_Z15filter_shared_kPiS_PKii_param_1];
	ld.param.u64 	%rd6, [_Z15filter_shared_kPiS_PKii_param_2];
	ld.param.u32 	%r13, [_Z15filter_shared_kPiS_PKii_param_3];
	mov.u32 	%r14, %ctaid.x;
	mov.u32 	%r1, %ntid.x;
	mov.u32 	%r2, %tid.x;
	mad.lo.s32 	%r22, %r14, %r1, %r2;
	setp.ge.s32 	%p1, %r22, %r13;
	@%p1 bra 	$L__BB0_11;
	mov.u32 	%r16, %nctaid.x;
	mul.lo.s32 	%r4, %r1, %r16;
	cvta.to.global.u64 	%rd1, %rd6;
	cvta.to.global.u64 	%rd2, %rd5;
	cvta.to.global.u64 	%rd3, %rd4;
$L__BB0_2:
	setp.ne.s32 	%p2, %r2, 0;
	@%p2 bra 	$L__BB0_4;
	mov.b32 	%r17, 0;
	st.shared.u32 	[_ZZ15filter_shared_kPiS_PKiiE3l_n], %r17;
$L__BB0_4:
	bar.sync 	0;
	mul.wide.s32 	%rd7, %r22, 4;
	add.s64 	%rd8, %rd1, %rd7;
	ld.global.u32 	%r7, [%rd8];
	setp.lt.s32 	%p3, %r7, 1;
	@%p3 bra 	$L__BB0_6;
	atom.shared.add.u32 	%r23, [_ZZ15filter_shared_kPiS_PKiiE3l_n], 1;
$L__BB0_6:
	setp.ne.s32 	%p4, %r2, 0;
	bar.sync 	0;
	@%p4 bra 	$L__BB0_8;
	ld.shared.u32 	%r18, [_ZZ15filter_shared_kPiS_PKiiE3l_n];
	atom.global.add.u32 	%r19, [%rd2], %r18;
	st.shared.u32 	[_ZZ15filter_shared_kPiS_PKiiE3l_n], %r19;
$L__BB0_8:
	setp.lt.s32 	%p5, %r7, 1;
	bar.sync 	0;
	@%p5 bra 	$L__BB0_10;
	ld.shared.u32 	%r20, [_ZZ15filter_shared_kPiS_PKiiE3l_n];
	add.s32 	%r23, %r20, %r23;
	mul.wide.s32 	%rd9, %r23, 4;
	add.s64 	%rd10, %rd3, %rd9;
	st.global.u32 	[%rd10], %r7;
$L__BB0_10:
	bar.sync 	0;
	add.s32 	%r22, %r22, %r4;
	setp.lt.s32 	%p6, %r22, %r13;
	@%p6 bra 	$L__BB0_2;
$L__BB0_11:
	ret;

}
	// .globl	_Z13filter_warp_kPiS_PKii
.visible .entry _Z13filter_warp_kPiS_PKii(
	.param .u64 .ptr .align 1 _Z13filter_warp_kPiS_PKii_param_0,
	.param .u64 .ptr .align 1 _Z13filter_warp_kPiS_PKii_param_1,
	.param .u64 .ptr .align 1 _Z13filter_warp_kPiS_PKii_param_2,
	.param .u32 _Z13filter_warp_kPiS_PKii_param_3
)
{
	.reg .pred 	%p<5>;
	.reg .b32 	%r<21>;
	.reg .b64 	%rd<11>;

	ld.param.u64 	%rd1, [_Z13filter_warp_kPiS_PKii_param_0];
	ld.param.u64 	%rd2, [_Z13filter_warp_kPiS_PKii_param_1];
	ld.param.u64 	%rd3, [_Z13filter_warp_kPiS_PKii_param_2];
	ld.param.u32 	%r7, [_Z13filter_warp_kPiS_PKii_param_3];
	mov.u32 	%r8, %tid.x;
	mov.u32 	%r9, %ctaid.x;
	mov.u32 	%r10, %ntid.x;
	mad.lo.s32 	%r1, %r9, %r10, %r8;
	setp.ge.s32 	%p1, %r1, %r7;
	@%p1 bra 	$L__BB1_5;
	cvta.to.global.u64 	%rd4, %rd3;
	mul.wide.s32 	%rd5, %r1, 4;
	add.s64 	%rd6, %rd4, %rd5;
	ld.global.u32 	%r2, [%rd6];
	setp.lt.s32 	%p2, %r2, 1;
	@%p2 bra 	$L__BB1_5;
	// begin inline asm
	activemask.b32 %r11;
	// end inline asm
	// begin inline asm
	mov.u32 %r12, %lanemask_lt;
	// end inline asm
	and.b32  	%r4, %r12, %r11;
	setp.ne.s32 	%p3, %r4, 0;
	@%p3 bra 	$L__BB1_4;
	popc.b32 	%r14, %r11;
	cvta.to.global.u64 	%rd7, %rd2;
	atom.global.add.u32 	%r20, [%rd7], %r14;
$L__BB1_4:
	brev.b32 	%r15, %r11;
	bfind.shiftamt.u32 	%r16, %r15;
	shfl.sync.idx.b32	%r17|%p4, %r20, %r16, 31, %r11;
	popc.b32 	%r18, %r4;
	add.s32 	%r19, %r17, %r18;
	cvta.to.global.u64 	%rd8, %rd1;
	mul.wide.s32 	%rd9, %r19, 4;
	add.s64 	%rd10, %rd8, %rd9;
	st.global.u32 	[%rd10], %r2;
$L__BB1_5:
	ret;

}


// ===== COMPILED SASS (sm_100) =====

	.target	sm_100

	.elftype	@"ET_EXEC"


//--------------------- .note.nv.tkinfo           --------------------------
	.section	.note.nv.tkinfo,"",@"SHT_NOTE"
	.sectionflags	@"SHF_NOTE_NV_TKINFO"
	.tkinfo
        /*0018*/ 	.word	0x00000002
        /*0030*/ 	.string	""
        /*0030*/ 	.string	"ptxas"
        /*0030*/ 	.string	"Cuda compilation tools, release 13.0, V13.0.88"
        /*0030*/ 	.string	"Build cuda_13.0.r13.0/compiler.36424714_0"
        /*0030*/ 	.string	"-arch sm_100 -m 64 "



//--------------------- .note.nv.cuinfo           --------------------------
	.section	.note.nv.cuinfo,"",@"SHT_NOTE"
	.sectionflags	@"SHF_NOTE_NV_CUINFO"
        /*0018*/ 	.short	0x0002
        /*001a*/ 	.short	0x0064
        /*001c*/ 	.short	0x0082
	.zero		2


//--------------------- .nv.info                  --------------------------
	.section	.nv.info,"",@"SHT_CUDA_INFO"
	.align	4


	//----- nvinfo : EIATTR_REGCOUNT
	.align		4
        /*0000*/ 	.byte	0x04, 0x2f
        /*0002*/ 	.short	(.L_1 - .L_0)
	.align		4
.L_0:
        /*0004*/ 	.word	index@(_Z15filter_shared_kPiS_PKii)
        /*0008*/ 	.word	0x00000010


	//----- nvinfo : EIATTR_FRAME_SIZE
	.align		4
.L_1:
        /*000c*/ 	.byte	0x04, 0x11
        /*000e*/ 	.short	(.L_3 - .L_2)
	.align		4
.L_2:
        /*0010*/ 	.word	index@(_Z15filter_shared_kPiS_PKii)
        /*0014*/ 	.word	0x00000000


	//----- nvinfo : EIATTR_REGCOUNT
	.align		4
.L_3:
        /*0018*/ 	.byte	0x04, 0x2f
        /*001a*/ 	.short	(.L_5 - .L_4)
	.align		4
.L_4:
        /*001c*/ 	.word	index@(_Z13filter_warp_kPiS_PKii)
        /*0020*/ 	.word	0x0000000f


	//----- nvinfo : EIATTR_FRAME_SIZE
	.align		4
.L_5:
        /*0024*/ 	.byte	0x04, 0x11
        /*0026*/ 	.short	(.L_7 - .L_6)
	.align		4
.L_6:
        /*0028*/ 	.word	index@(_Z13filter_warp_kPiS_PKii)
        /*002c*/ 	.word	0x00000000


	//----- nvinfo : EIATTR_MIN_STACK_SIZE
	.align		4
.L_7:
        /*0030*/ 	.byte	0x04, 0x12
        /*0032*/ 	.short	(.L_9 - .L_8)
	.align		4
.L_8:
        /*0034*/ 	.word	index@(_Z13filter_warp_kPiS_PKii)
        /*0038*/ 	.word	0x00000000


	//----- nvinfo : EIATTR_MIN_STACK_SIZE
	.align		4
.L_9:
        /*003c*/ 	.byte	0x04, 0x12
        /*003e*/ 	.short	(.L_11 - .L_10)
	.align		4
.L_10:
        /*0040*/ 	.word	index@(_Z15filter_shared_kPiS_PKii)
        /*0044*/ 	.word	0x00000000
.L_11:


//--------------------- .nv.compat                --------------------------
	.section	.nv.compat,"",@"SHT_CUDA_COMPAT_INFO"
	.align	4
        /*0000*/ 	.byte	0x02, 0x09, 0x00, 0x00, 0x02, 0x02, 0x01, 0x00, 0x02, 0x05, 0x05, 0x00, 0x03, 0x07, 0x01, 0x01
        /*0010*/ 	.byte	0x02, 0x03, 0x00, 0x00, 0x02, 0x06, 0x01, 0x00, 0x04, 0x0b, 0x08, 0x00, 0x09, 0x00, 0x00, 0x00
        /*0020*/ 	.byte	0x00, 0x00, 0x00, 0x00


//--------------------- .nv.info._Z13filter_warp_kPiS_PKii --------------------------
	.section	.nv.info._Z13filter_warp_kPiS_PKii,"",@"SHT_CUDA_INFO"
	.sectionflags	@""
	.align	4


	//----- nvinfo : EIATTR_CUDA_API_VERSION
	.align		4
        /*0000*/ 	.byte	0x04, 0x37
        /*0002*/ 	.short	(.L_13 - .L_12)
.L_12:
        /*0004*/ 	.word	0x00000082


	//----- nvinfo : EIATTR_KPARAM_INFO
	.align		4
.L_13:
        /*0008*/ 	.byte	0x04, 0x17
        /*000a*/ 	.short	(.L_15 - .L_14)
.L_14:
        /*000c*/ 	.word	0x00000000
        /*0010*/ 	.short	0x0003
        /*0012*/ 	.short	0x0018
        /*0014*/ 	.byte	0x00, 0xf0, 0x11, 0x00


	//----- nvinfo : EIATTR_KPARAM_INFO
	.align		4
.L_15:
        /*0018*/ 	.byte	0x04, 0x17
        /*001a*/ 	.short	(.L_17 - .L_16)
.L_16:
        /*001c*/ 	.word	0x00000000
        /*0020*/ 	.short	0x0002
        /*0022*/ 	.short	0x0010
        /*0024*/ 	.byte	0x00, 0xf5, 0x21, 0x00


	//----- nvinfo : EIATTR_KPARAM_INFO
	.align		4
.L_17:
        /*0028*/ 	.byte	0x04, 0x17
        /*002a*/ 	.short	(.L_19 - .L_18)
.L_18:
        /*002c*/ 	.word	0x00000000
        /*0030*/ 	.short	0x0001
        /*0032*/ 	.short	0x0008
        /*0034*/ 	.byte	0x00, 0xf5, 0x21, 0x00


	//----- nvinfo : EIATTR_KPARAM_INFO
	.align		4
.L_19:
        /*0038*/ 	.byte	0x04, 0x17
        /*003a*/ 	.short	(.L_21 - .L_20)
.L_20:
        /*003c*/ 	.word	0x00000000
        /*0040*/ 	.short	0x0000
        /*0042*/ 	.short	0x0000
        /*0044*/ 	.byte	0x00, 0xf5, 0x21, 0x00


	//----- nvinfo : EIATTR_SPARSE_MMA_MASK
	.align		4
.L_21:
        /*0048*/ 	.byte	0x03, 0x50
        /*004a*/ 	.short	0x0000


	//----- nvinfo : EIATTR_MAXREG_COUNT
	.align		4
        /*004c*/ 	.byte	0x03, 0x1b
        /*004e*/ 	.short	0x00ff


	//----- nvinfo : EIATTR_MERCURY_ISA_VERSION
	.align		4
        /*0050*/ 	.byte	0x03, 0x5f
        /*0052*/ 	.short	0x0101


	//----- nvinfo : EIATTR_INT_WARP_WIDE_INSTR_OFFSETS
	.align		4
        /*0054*/ 	.byte	0x04, 0x31
        /*0056*/ 	.short	(.L_23 - .L_22)


	//   ....[0]....
.L_22:
        /*0058*/ 	.word	0x00000160


	//   ....[1]....
        /*005c*/ 	.word	0x00000200


	//----- nvinfo : EIATTR_COOP_GROUP_MASK_REGIDS
	.align		4
.L_23:
        /*0060*/ 	.byte	0x04, 0x29
        /*0062*/ 	.short	(.L_25 - .L_24)


	//   ....[0]....
.L_24:
        /*0064*/ 	.word	0x05000000


	//----- nvinfo : EIATTR_COOP_GROUP_INSTR_OFFSETS
	.align		4
.L_25:
        /*0068*/ 	.byte	0x04, 0x28
        /*006a*/ 	.short	(.L_27 - .L_26)


	//   ....[0]....
.L_26:
        /*006c*/ 	.word	0x00000230


	//----- nvinfo : EIATTR_VRC_CTA_INIT_COUNT
	.align		4
.L_27:
        /*0070*/ 	.byte	0x02, 0x4a
	.zero		1
	.zero		1


	//----- nvinfo : EIATTR_EXIT_INSTR_OFFSETS
	.align		4
        /*0074*/ 	.byte	0x04, 0x1c
        /*0076*/ 	.short	(.L_29 - .L_28)


	//   ....[0]....
.L_28:
        /*0078*/ 	.word	0x00000070


	//   ....[1]....
        /*007c*/ 	.word	0x000000d0


	//   ....[2]....
        /*0080*/ 	.word	0x00000290


	//----- nvinfo : EIATTR_CRS_STACK_SIZE
	.align		4
.L_29:
        /*0084*/ 	.byte	0x04, 0x1e
        /*0086*/ 	.short	(.L_31 - .L_30)
.L_30:
        /*0088*/ 	.word	0x00000000


	//----- nvinfo : EIATTR_CBANK_PARAM_SIZE
	.align		4
.L_31:
        /*008c*/ 	.byte	0x03, 0x19
        /*008e*/ 	.short	0x001c


	//----- nvinfo : EIATTR_PARAM_CBANK
	.align		4
        /*0090*/ 	.byte	0x04, 0x0a
        /*0092*/ 	.short	(.L_33 - .L_32)
	.align		4
.L_32:
        /*0094*/ 	.word	index@(.nv.constant0._Z13filter_warp_kPiS_PKii)
        /*0098*/ 	.short	0x0380
        /*009a*/ 	.short	0x001c


	//----- nvinfo : EIATTR_SW_WAR
	.align		4
.L_33:
        /*009c*/ 	.byte	0x04, 0x36
        /*009e*/ 	.short	(.L_35 - .L_34)
.L_34:
        /*00a0*/ 	.word	0x00000008
.L_35:


//--------------------- .nv.info._Z15filter_shared_kPiS_PKii --------------------------
	.section	.nv.info._Z15filter_shared_kPiS_PKii,"",@"SHT_CUDA_INFO"
	.sectionflags	@""
	.align	4


	//----- nvinfo : EIATTR_CUDA_API_VERSION
	.align		4
        /*0000*/ 	.byte	0x04, 0x37
        /*0002*/ 	.short	(.L_37 - .L_36)
.L_36:
        /*0004*/ 	.word	0x00000082


	//----- nvinfo : EIATTR_KPARAM_INFO
	.align		4
.L_37:
        /*0008*/ 	.byte	0x04, 0x17
        /*000a*/ 	.short	(.L_39 - .L_38)
.L_38:
        /*000c*/ 	.word	0x00000000
        /*0010*/ 	.short	0x0003
        /*0012*/ 	.short	0x0018
        /*0014*/ 	.byte	0x00, 0xf0, 0x11, 0x00


	//----- nvinfo : EIATTR_KPARAM_INFO
	.align		4
.L_39:
        /*0018*/ 	.byte	0x04, 0x17
        /*001a*/ 	.short	(.L_41 - .L_40)
.L_40:
        /*001c*/ 	.word	0x00000000
        /*0020*/ 	.short	0x0002
        /*0022*/ 	.short	0x0010
        /*0024*/ 	.byte	0x00, 0xf5, 0x21, 0x00


	//----- nvinfo : EIATTR_KPARAM_INFO
	.align		4
.L_41:
        /*0028*/ 	.byte	0x04, 0x17
        /*002a*/ 	.short	(.L_43 - .L_42)
.L_42:
        /*002c*/ 	.word	0x00000000
        /*0030*/ 	.short	0x0001
        /*0032*/ 	.short	0x0008
        /*0034*/ 	.byte	0x00, 0xf5, 0x21, 0x00


	//----- nvinfo : EIATTR_KPARAM_INFO
	.align		4
.L_43:
        /*0038*/ 	.byte	0x04, 0x17
        /*003a*/ 	.short	(.L_45 - .L_44)
.L_44:
        /*003c*/ 	.word	0x00000000
        /*0040*/ 	.short	0x0000
        /*0042*/ 	.short	0x0000
        /*0044*/ 	.byte	0x00, 0xf5, 0x21, 0x00


	//----- nvinfo : EIATTR_SPARSE_MMA_MASK
	.align		4
.L_45:
        /*0048*/ 	.byte	0x03, 0x50
        /*004a*/ 	.short	0x0000


	//----- nvinfo : EIATTR_MAXREG_COUNT
	.align		4
        /*004c*/ 	.byte	0x03, 0x1b
        /*004e*/ 	.short	0x00ff


	//----- nvinfo : EIATTR_NUM_BARRIERS
	.align		4
        /*0050*/ 	.byte	0x02, 0x4c
        /*0052*/ 	.byte	0x01
	.zero		1


	//----- nvinfo : EIATTR_MERCURY_ISA_VERSION
	.align		4
        /*0054*/ 	.byte	0x03, 0x5f
        /*0056*/ 	.short	0x0101


	//----- nvinfo : EIATTR_INT_WARP_WIDE_INSTR_OFFSETS
	.align		4
        /*0058*/ 	.byte	0x04, 0x31
        /*005a*/ 	.short	(.L_47 - .L_46)


	//   ....[0]....
.L_46:
        /*005c*/ 	.word	0x000001b0


	//   ....[1]....
        /*0060*/ 	.word	0x00000240


	//----- nvinfo : EIATTR_VRC_CTA_INIT_COUNT
	.align		4
.L_47:
        /*0064*/ 	.byte	0x02, 0x4a
	.zero		1
	.zero		1


	//----- nvinfo : EIATTR_EXIT_INSTR_OFFSETS
	.align		4
        /*0068*/ 	.byte	0x04, 0x1c
        /*006a*/ 	.short	(.L_49 - .L_48)


	//   ....[0]....
.L_48:
        /*006c*/ 	.word	0x00000070


	//   ....[1]....
        /*0070*/ 	.word	0x00000410


	//----- nvinfo : EIATTR_CRS_STACK_SIZE
	.align		4
.L_49:
        /*0074*/ 	.byte	0x04, 0x1e
        /*0076*/ 	.short	(.L_51 - .L_50)
.L_50:
        /*0078*/ 	.word	0x00000000


	//----- nvinfo : EIATTR_CBANK_PARAM_SIZE
	.align		4
.L_51:
        /*007c*/ 	.byte	0x03, 0x19
        /*007e*/ 	.short	0x001c


	//----- nvinfo : EIATTR_PARAM_CBANK
	.align		4
        /*0080*/ 	.byte	0x04, 0x0a
        /*0082*/ 	.short	(.L_53 - .L_52)
	.align		4
.L_52:
        /*0084*/ 	.word	index@(.nv.constant0._Z15filter_shared_kPiS_PKii)
        /*0088*/ 	.short	0x0380
        /*008a*/ 	.short	0x001c


	//----- nvinfo : EIATTR_SW_WAR
	.align		4
.L_53:
        /*008c*/ 	.byte	0x04, 0x36
        /*008e*/ 	.short	(.L_55 - .L_54)
.L_54:
        /*0090*/ 	.word	0x00000008
.L_55:


//--------------------- .nv.callgraph             --------------------------
	.section	.nv.callgraph,"",@"SHT_CUDA_CALLGRAPH"
	.align	4
	.sectionentsize	8
	.align		4
        /*0000*/ 	.word	0x00000000
	.align		4
        /*0004*/ 	.word	0xffffffff
	.align		4
        /*0008*/ 	.word	0x00000000
	.align		4
        /*000c*/ 	.word	0xfffffffe
	.align		4
        /*0010*/ 	.word	0x00000000
	.align		4
        /*0014*/ 	.word	0xfffffffd
	.align		4
        /*0018*/ 	.word	0x00000000
	.align		4
        /*001c*/ 	.word	0xfffffffc


//--------------------- .text._Z13filter_warp_kPiS_PKii --------------------------
	.section	.text._Z13filter_warp_kPiS_PKii,"ax",@progbits
	.align	128
        .global         _Z13filter_warp_kPiS_PKii
        .type           _Z13filter_warp_kPiS_PKii,@function
        .size           _Z13filter_warp_kPiS_PKii,(.L_x_9 - _Z13filter_warp_kPiS_PKii)
        .other          _Z13filter_warp_kPiS_PKii,@"STO_CUDA_ENTRY STV_DEFAULT"
_Z13filter_warp_kPiS_PKii:
.text._Z13filter_warp_kPiS_PKii:
[----:B------:R-:W-:Y:S01]  /*0000*/  LDC R1, c[0x0][0x37c] ;  /* 0x0000df00ff017b82 */ /* 0x000fe20000000800 */
[----:B------:R-:W0:Y:S07]  /*0010*/  S2R R5, SR_TID.X ;  /* 0x0000000000057919 */ /* 0x000e2e0000002100 */
[----:B------:R-:W0:Y:S01]  /*0020*/  S2UR UR4, SR_CTAID.X ;  /* 0x00000000000479c3 */ /* 0x000e220000002500 */
[----:B------:R-:W1:Y:S07]  /*0030*/  LDCU UR5, c[0x0][0x398] ;  /* 0x00007300ff0577ac */ /* 0x000e6e0008000800 */
[----:B------:R-:W0:Y:S02]  /*0040*/  LDC R0, c[0x0][0x360] ;  /* 0x0000d800ff007b82 */ /* 0x000e240000000800 */
[----:B0-----:R-:W-:-:S05]  /*0050*/  IMAD R5, R0, UR4, R5 ;  /* 0x0000000400057c24 */ /* 0x001fca000f8e0205 */
[----:B-1----:R-:W-:-:S13]  /*0060*/  ISETP.GE.AND P0, PT, R5, UR5, PT ;  /* 0x0000000505007c0c */ /* 0x002fda000bf06270 */
[----:B------:R-:W-:Y:S05]  /*0070*/  @P0 EXIT ;  /* 0x000000000000094d */ /* 0x000fea0003800000 */
[----:B------:R-:W0:Y:S01]  /*0080*/  LDC.64 R2, c[0x0][0x390] ;  /* 0x0000e400ff027b82 */ /* 0x000e220000000a00 */
[----:B------:R-:W1:Y:S01]  /*0090*/  LDCU.64 UR4, c[0x0][0x358] ;  /* 0x00006b00ff0477ac */ /* 0x000e620008000a00 */
[----:B0-----:R-:W-:-:S05]  /*00a0*/  IMAD.WIDE R2, R5, 0x4, R2 ;  /* 0x0000000405027825 */ /* 0x001fca00078e0202 */
[----:B-1----:R-:W2:Y:S02]  /*00b0*/  LDG.E R5, desc[UR4][R2.64] ;  /* 0x0000000402057981 */ /* 0x002ea4000c1e1900 */
[----:B--2---:R-:W-:-:S13]  /*00c0*/  ISETP.GE.AND P0, PT, R5, 0x1, PT ;  /* 0x000000010500780c */ /* 0x004fda0003f06270 */
[----:B------:R-:W-:Y:S05]  /*00d0*/  @!P0 EXIT ;  /* 0x000000000000894d */ /* 0x000fea0003800000 */
[----:B------:R-:W0:Y:S01]  /*00e0*/  S2R R7, SR_LTMASK ;  /* 0x0000000000077919 */ /* 0x000e220000003900 */
[----:B------:R-:W-:Y:S01]  /*00f0*/  VOTE.ANY R0, PT, PT ;  /* 0x0000000000007806 */ /* 0x000fe200038e0100 */
[----:B------:R-:W-:Y:S03]  /*0100*/  BSSY.RECONVERGENT B0, `(.L_x_0) ;  /* 0x0000012000007945 */ /* 0x000fe60003800200 */
[----:B------:R-:W1:Y:S08]  /*0110*/  BREV R2, R0 ;  /* 0x0000000000027301 */ /* 0x000e700000000000 */
[----:B-1----:R1:W2:Y:S01]  /*0120*/  FLO.U32.SH R8, R2 ;  /* 0x0000000200087300 */ /* 0x0022a200000e0400 */
[----:B0-----:R-:W-:-:S13]  /*0130*/  LOP3.LUT P0, R4, R7, RZ, R0, 0xa0, !PT ;  /* 0x000000ff07047212 */ /* 0x001fda000780a000 */
[----:B-12---:R-:W-:Y:S05]  /*0140*/  @P0 BRA `(.L_x_1) ;  /* 0x0000000000340947 */ /* 0x006fea0003800000 */
[----:B------:R-:W0:Y:S01]  /*0150*/  S2R R9, SR_LANEID ;  /* 0x0000000000097919 */ /* 0x000e220000000000 */
[----:B------:R-:W-:Y:S01]  /*0160*/  VOTEU.ANY UR6, UPT, PT ;  /* 0x0000000000067886 */ /* 0x000fe200038e0100 */
[----:B------:R-:W1:Y:S01]  /*0170*/  LDC.64 R2, c[0x0][0x388] ;  /* 0x0000e200ff027b82 */ /* 0x000e620000000a00 */
[----:B------:R-:W0:Y:S01]  /*0180*/  FLO.U32 R10, UR6 ;  /* 0x00000006000a7d00 */ /* 0x000e2200080e0000 */
[----:B------:R-:W-:-:S07]  /*0190*/  UPOPC UR7, UR6 ;  /* 0x00000006000772bf */ /* 0x000fce0008000000 */
[----:B------:R-:W2:Y:S01]  /*01a0*/  POPC R6, R0 ;  /* 0x0000000000067309 */ /* 0x000ea20000000000 */
[----:B0-----:R-:W-:Y:S01]  /*01b0*/  ISETP.EQ.U32.AND P0, PT, R10, R9, PT ;  /* 0x000000090a00720c */ /* 0x001fe20003f02070 */
[----:B--2---:R-:W-:-:S12]  /*01c0*/  IMAD R9, R6, UR7, RZ ;  /* 0x0000000706097c24 */ /* 0x004fd8000f8e02ff */
[----:B-1----:R-:W2:Y:S01]  /*01d0*/  @P0 ATOMG.E.ADD.STRONG.GPU PT, R3, desc[UR4][R2.64], R9 ;  /* 0x80000009020309a8 */ /* 0x002ea200081ef104 */
[----:B------:R-:W-:-:S04]  /*01e0*/  LOP3.LUT R12, R7, UR6, RZ, 0xc0, !PT ;  /* 0x00000006070c7c12 */ /* 0x000fc8000f8ec0ff */
[----:B------:R-:W0:Y:S01]  /*01f0*/  POPC R7, R12 ;  /* 0x0000000c00077309 */ /* 0x000e220000000000 */
[----:B--2---:R-:W0:Y:S02]  /*0200*/  SHFL.IDX PT, R11, R3, R10, 0x1f ;  /* 0x00001f0a030b7589 */ /* 0x004e2400000e0000 */
[----:B0-----:R-:W-:-:S07]  /*0210*/  IMAD R7, R6, R7, R11 ;  /* 0x0000000706077224 */ /* 0x001fce00078e020b */
.L_x_1:
[----:B------:R-:W-:Y:S05]  /*0220*/  BSYNC.RECONVERGENT B0 ;  /* 0x0000000000007941 */ /* 0x000fea0003800200 */
.L_x_0:
[----:B------:R-:W0:Y:S01]  /*0230*/  SHFL.IDX PT, R7, R7, R8, 0x1f ;  /* 0x00001f0807077589 */ /* 0x000e2200000e0000 */
[----:B------:R-:W1:Y:S01]  /*0240*/  LDC.64 R2, c[0x0][0x380] ;  /* 0x0000e000ff027b82 */ /* 0x000e620000000a00 */
[----:B------:R-:W0:Y:S02]  /*0250*/  POPC R4, R4 ;  /* 0x0000000400047309 */ /* 0x000e240000000000 */
[----:B0-----:R-:W-:-:S05]  /*0260*/  IADD3 R9, PT, PT, R7, R4, RZ ;  /* 0x0000000407097210 */ /* 0x001fca0007ffe0ff */
[----:B-1----:R-:W-:-:S05]  /*0270*/  IMAD.WIDE R2, R9, 0x4, R2 ;  /* 0x0000000409027825 */ /* 0x002fca00078e0202 */
[----:B------:R-:W-:Y:S01]  /*0280*/  STG.E desc[UR4][R2.64], R5 ;  /* 0x0000000502007986 */ /* 0x000fe2000c101904 */
[----:B------:R-:W-:Y:S05]  /*0290*/  EXIT ;  /* 0x000000000000794d */ /* 0x000fea0003800000 */
.L_x_2:
[----:B------:R-:W-:-:S00]  /*02a0*/  BRA `(.L_x_2) ;  /* 0xfffffffc00fc7947 */ /* 0x000fc0000383ffff */
[----:B------:R-:W-:-:S00]  /*02b0*/  NOP ;  /* 0x0000000000007918 */ /* 0x000fc00000000000 */
        /* <DEDUP_REMOVED lines=12> */
.L_x_9:


//--------------------- .text._Z15filter_shared_kPiS_PKii --------------------------
	.section	.text._Z15filter_shared_kPiS_PKii,"ax",@progbits
	.align	128
        .global         _Z15filter_shared_kPiS_PKii
        .type           _Z15filter_shared_kPiS_PKii,@function
        .size           _Z15filter_shared_kPiS_PKii,(.L_x_10 - _Z15filter_shared_kPiS_PKii)
        .other          _Z15filter_shared_kPiS_PKii,@"STO_CUDA_ENTRY STV_DEFAULT"
_Z15filter_shared_kPiS_PKii:
.text._Z15filter_shared_kPiS_PKii:
        /* <DEDUP_REMOVED lines=9> */
[----:B------:R-:W1:Y:S01]  /*0090*/  LDCU UR4, c[0x0][0x370] ;  /* 0x00006e00ff0477ac */ /* 0x000e620008000800 */
[----:B------:R-:W-:Y:S01]  /*00a0*/  ISETP.NE.AND P0, PT, R0, RZ, PT ;  /* 0x000000ff0000720c */ /* 0x000fe20003f05270 */
[----:B------:R-:W2:Y:S01]  /*00b0*/  LDCU.64 UR6, c[0x0][0x358] ;  /* 0x00006b00ff0677ac */ /* 0x000ea20008000a00 */
[----:B------:R-:W3:Y:S01]  /*00c0*/  LDCU UR9, c[0x0][0x398] ;  /* 0x00007300ff0977ac */ /* 0x000ee20008000800 */
[----:B-1----:R-:W-:-:S10]  /*00d0*/  IMAD R4, R7, UR4, RZ ;  /* 0x0000000407047c24 */ /* 0x002fd4000f8e02ff */
.L_x_7:
[----:B------:R-:W1:Y:S01]  /*00e0*/  @!P0 S2R R11, SR_CgaCtaId ;  /* 0x00000000000b8919 */ /* 0x000e620000008800 */
[----:B------:R-:W-:Y:S01]  /*00f0*/  @!P0 MOV R8, 0x400 ;  /* 0x0000040000088802 */ /* 0x000fe20000000f00 */
[----:B------:R-:W-:Y:S05]  /*0100*/  WARPSYNC.ALL ;  /* 0x0000000000007948 */ /* 0x000fea0003800000 */
[----:B0-----:R-:W-:Y:S01]  /*0110*/  IMAD.WIDE R6, R5, 0x4, R2 ;  /* 0x0000000405067825 */ /* 0x001fe200078e0202 */
[----:B-1----:R-:W-:-:S05]  /*0120*/  @!P0 LEA R8, R11, R8, 0x18 ;  /* 0x000000080b088211 */ /* 0x002fca00078ec0ff */
[----:B------:R0:W-:Y:S01]  /*0130*/  @!P0 STS [R8], RZ ;  /* 0x000000ff08008388 */ /* 0x0001e20000000800 */
[----:B------:R-:W-:Y:S06]  /*0140*/  BAR.SYNC.DEFER_BLOCKING 0x0 ;  /* 0x0000000000007b1d */ /* 0x000fec0000010000 */
[----:B--2---:R-:W2:Y:S01]  /*0150*/  LDG.E R13, desc[UR6][R6.64] ;  /* 0x00000006060d7981 */ /* 0x004ea2000c1e1900 */
[----:B------:R-:W-:Y:S01]  /*0160*/  BSSY.RECONVERGENT B0, `(.L_x_3) ;  /* 0x0000011000007945 */ /* 0x000fe20003800200 */
[----:B--2---:R-:W-:-:S13]  /*0170*/  ISETP.GE.AND P1, PT, R13, 0x1, PT ;  /* 0x000000010d00780c */ /* 0x004fda0003f26270 */
[----:B0-----:R-:W-:Y:S05]  /*0180*/  @!P1 BRA `(.L_x_4) ;  /* 0x0000000000389947 */ /* 0x001fea0003800000 */
[----:B------:R-:W0:Y:S01]  /*0190*/  S2R R8, SR_LANEID ;  /* 0x0000000000087919 */ /* 0x000e220000000000 */
[----:B------:R-:W1:Y:S01]  /*01a0*/  S2UR UR5, SR_CgaCtaId ;  /* 0x00000000000579c3 */ /* 0x000e620000008800 */
[----:B------:R-:W-:Y:S01]  /*01b0*/  VOTEU.ANY UR8, UPT, PT ;  /* 0x0000000000087886 */ /* 0x000fe200038e0100 */
[----:B------:R-:W-:Y:S01]  /*01c0*/  UMOV UR4, 0x400 ;  /* 0x0000040000047882 */ /* 0x000fe20000000000 */
[----:B------:R-:W0:Y:S08]  /*01d0*/  FLO.U32 R7, UR8 ;  /* 0x0000000800077d00 */ /* 0x000e3000080e0000 */
[----:B------:R-:W2:Y:S01]  /*01e0*/  POPC R6, UR8 ;  /* 0x0000000800067d09 */ /* 0x000ea20008000000 */
[----:B-1----:R-:W-:Y:S01]  /*01f0*/  ULEA UR4, UR5, UR4, 0x18 ;  /* 0x0000000405047291 */ /* 0x002fe2000f8ec0ff */
[----:B0-----:R-:W-:-:S02]  /*0200*/  ISETP.EQ.U32.AND P0, PT, R7, R8, PT ;  /* 0x000000080700720c */ /* 0x001fc40003f02070 */
[----:B------:R-:W0:Y:S11]  /*0210*/  S2R R8, SR_LTMASK ;  /* 0x0000000000087919 */ /* 0x000e360000003900 */
[----:B--2---:R-:W1:Y:S01]  /*0220*/  @P0 ATOMS.ADD R6, [UR4], R6 ;  /* 0x00000006ff06098c */ /* 0x004e620008000004 */
[----:B0-----:R-:W-:-:S03]  /*0230*/  LOP3.LUT R8, R8, UR8, RZ, 0xc0, !PT ;  /* 0x0000000808087c12 */ /* 0x001fc6000f8ec0ff */
[----:B-1----:R-:W0:Y:S03]  /*0240*/  SHFL.IDX PT, R7, R6, R7, 0x1f ;  /* 0x00001f0706077589 */ /* 0x002e2600000e0000 */
[----:B------:R-:W0:Y:S02]  /*0250*/  POPC R8, R8 ;  /* 0x0000000800087309 */ /* 0x000e240000000000 */
[----:B0-----:R-:W-:-:S07]  /*0260*/  IMAD.IADD R9, R7, 0x1, R8 ;  /* 0x0000000107097824 */ /* 0x001fce00078e0208 */
.L_x_4:
[----:B---3--:R-:W-:Y:S05]  /*0270*/  BSYNC.RECONVERGENT B0 ;  /* 0x0000000000007941 */ /* 0x008fea0003800200 */
.L_x_3:
[----:B------:R-:W-:Y:S01]  /*0280*/  BAR.SYNC.DEFER_BLOCKING 0x0 ;  /* 0x0000000000007b1d */ /* 0x000fe20000010000 */
[----:B------:R-:W-:-:S05]  /*0290*/  ISETP.NE.AND P0, PT, R0, RZ, PT ;  /* 0x000000ff0000720c */ /* 0x000fca0003f05270 */
[----:B------:R-:W-:Y:S08]  /*02a0*/  BSSY.RECONVERGENT B0, `(.L_x_5) ;  /* 0x0000009000007945 */ /* 0x000ff00003800200 */
[----:B------:R-:W-:Y:S05]  /*02b0*/  @P0 BRA `(.L_x_6) ;  /* 0x00000000001c0947 */ /* 0x000fea0003800000 */
[----:B------:R-:W0:Y:S01]  /*02c0*/  S2UR UR5, SR_CgaCtaId ;  /* 0x00000000000579c3 */ /* 0x000e220000008800 */
[----:B------:R-:W-:-:S07]  /*02d0*/  UMOV UR4, 0x400 ;  /* 0x0000040000047882 */ /* 0x000fce0000000000 */
[----:B------:R-:W1:Y:S01]  /*02e0*/  LDC.64 R6, c[0x0][0x388] ;  /* 0x0000e200ff067b82 */ /* 0x000e620000000a00 */
[----:B0-----:R-:W-:-:S09]  /*02f0*/  ULEA UR4, UR5, UR4, 0x18 ;  /* 0x0000000405047291 */ /* 0x001fd2000f8ec0ff */
[----:B------:R-:W1:Y:S04]  /*0300*/  LDS R11, [UR4] ;  /* 0x00000004ff0b7984 */ /* 0x000e680008000800 */
[----:B-1----:R-:W2:Y:S04]  /*0310*/  ATOMG.E.ADD.STRONG.GPU PT, R6, desc[UR6][R6.64], R11 ;  /* 0x8000000b060679a8 */ /* 0x002ea800081ef106 */
[----:B--2---:R0:W-:Y:S02]  /*0320*/  STS [UR4], R6 ;  /* 0x00000006ff007988 */ /* 0x0041e40008000804 */
.L_x_6:
[----:B------:R-:W-:Y:S05]  /*0330*/  BSYNC.RECONVERGENT B0 ;  /* 0x0000000000007941 */ /* 0x000fea0003800200 */
.L_x_5:
[----:B------:R-:W1:Y:S01]  /*0340*/  @P1 S2R R7, SR_CgaCtaId ;  /* 0x0000000000071919 */ /* 0x000e620000008800 */
[----:B0-----:R-:W-:Y:S01]  /*0350*/  @P1 MOV R6, 0x400 ;  /* 0x0000040000061802 */ /* 0x001fe20000000f00 */
[----:B------:R-:W-:Y:S01]  /*0360*/  IMAD.IADD R5, R4, 0x1, R5 ;  /* 0x0000000104057824 */ /* 0x000fe200078e0205 */
[----:B------:R-:W-:Y:S02]  /*0370*/  BAR.SYNC.DEFER_BLOCKING 0x0 ;  /* 0x0000000000007b1d */ /* 0x000fe40000010000 */
[----:B-1----:R-:W-:-:S06]  /*0380*/  @P1 LEA R8, R7, R6, 0x18 ;  /* 0x0000000607081211 */ /* 0x002fcc00078ec0ff */
[----:B------:R-:W0:Y:S01]  /*0390*/  @P1 LDC.64 R6, c[0x0][0x380] ;  /* 0x0000e000ff061b82 */ /* 0x000e220000000a00 */
[----:B------:R-:W1:Y:S02]  /*03a0*/  @P1 LDS R8, [R8] ;  /* 0x0000000008081984 */ /* 0x000e640000000800 */
[----:B-1----:R-:W-:-:S04]  /*03b0*/  @P1 IMAD.IADD R9, R9, 0x1, R8 ;  /* 0x0000000109091824 */ /* 0x002fc800078e0208 */
[----:B0-----:R-:W-:-:S05]  /*03c0*/  @P1 IMAD.WIDE R6, R9, 0x4, R6 ;  /* 0x0000000409061825 */ /* 0x001fca00078e0206 */
[----:B------:R1:W-:Y:S01]  /*03d0*/  @P1 STG.E desc[UR6][R6.64], R13 ;  /* 0x0000000d06001986 */ /* 0x0003e2000c101906 */
[----:B------:R-:W-:Y:S01]  /*03e0*/  BAR.SYNC.DEFER_BLOCKING 0x0 ;  /* 0x0000000000007b1d */ /* 0x000fe20000010000 */
[----:B------:R-:W-:-:S13]  /*03f0*/  ISETP.GE.AND P1, PT, R5, UR9, PT ;  /* 0x0000000905007c0c */ /* 0x000fda000bf26270 */
[----:B-1----:R-:W-:Y:S05]  /*0400*/  @!P1 BRA `(.L_x_7) ;  /* 0xfffffffc00349947 */ /* 0x002fea000383ffff */
[----:B------:R-:W-:Y:S05]  /*0410*/  EXIT ;  /* 0x000000000000794d */ /* 0x000fea0003800000 */
.L_x_8:
        /* <DEDUP_REMOVED lines=14> */
.L_x_10:


//--------------------- .nv.shared.reserved.0     --------------------------
	.section	.nv.shared.reserved.0,"aw",@nobits
	.weak		__nv_reservedSMEM_offset_0_alias
	.size		__nv_reservedSMEM_offset_0_alias, 0, 64
	.other		__nv_reservedSMEM_offset_0_alias,@"STO_CUDA_RESERVED_SHARED STV_DEFAULT"
__nv_reservedSMEM_offset_0_alias:
	.zero		0
	.zero		64


//--------------------- .nv.shared._Z15filter_shared_kPiS_PKii --------------------------
	.section	.nv.shared._Z15filter_shared_kPiS_PKii,"aw",@nobits
	.sectionflags	@""
	.align	4
.nv.shared._Z15filter_shared_kPiS_PKii:
	.zero		1028


//--------------------- .nv.constant0._Z13filter_warp_kPiS_PKii --------------------------
	.section	.nv.constant0._Z13filter_warp_kPiS_PKii,"a",@progbits
	.sectionflags	@""
	.align	4
.nv.constant0._Z13filter_warp_kPiS_PKii:
	.zero		924


//--------------------- .nv.constant0._Z15filter_shared_kPiS_PKii --------------------------
	.section	.nv.constant0._Z15filter_shared_kPiS_PKii,"a",@progbits
	.sectionflags	@""
	.align	4
.nv.constant0._Z15filter_shared_kPiS_PKii:
	.zero		924


//--------------------- SYMBOLS --------------------------

	.type		.nv.reservedSmem.offset0,@object
	.size		.nv.reservedSmem.offset0,0x4
	.type		.nv.reservedSmem.cap,@object
	.size		.nv.reservedSmem.cap,0x4
